//
// Generated by NVIDIA NVVM Compiler
//
// Compiler Build ID: CL-36424714
// Cuda compilation tools, release 13.0, V13.0.88
// Based on NVVM 20.0.0
//

.version 9.0
.target sm_100
.address_size 64

	// .globl	default_function_kernel

.visible .entry default_function_kernel(
	.param .u64 .ptr .align 1 default_function_kernel_param_0,
	.param .u64 .ptr .align 1 default_function_kernel_param_1
)
.maxntid 4
{
	.reg .pred 	%p<4>;
	.reg .b16 	%rs<12>;
	.reg .b32 	%r<6>;
	.reg .b32 	%f<7>;
	.reg .b64 	%rd<16>;

	ld.param.u64 	%rd1, [default_function_kernel_param_0];
	ld.param.u64 	%rd2, [default_function_kernel_param_1];
	mov.u32 	%r2, %ctaid.x;
	shl.b32 	%r3, %r2, 2;
	mov.u32 	%r4, %tid.x;
	or.b32  	%r1, %r3, %r4;
	setp.gt.u32 	%p1, %r1, 104;
	mov.f32 	%f6, 0f00000000;
	@%p1 bra 	$L__BB0_5;
	add.s32 	%r5, %r1, -15;
	setp.gt.u32 	%p2, %r5, 59;
	@%p2 bra 	$L__BB0_4;
	cvt.u16.u32 	%rs1, %r1;
	mul.lo.s16 	%rs3, %rs1, 137;
	shr.u16 	%rs4, %rs3, 11;
	mul.lo.s16 	%rs5, %rs4, 15;
	sub.s16 	%rs2, %rs1, %rs5;
	add.s16 	%rs6, %rs2, -2;
	and.b16  	%rs7, %rs6, 255;
	setp.gt.u16 	%p3, %rs7, 11;
	@%p3 bra 	$L__BB0_4;
	cvt.u64.u16 	%rd3, %rs2;
	and.b64  	%rd4, %rd3, 255;
	and.b16  	%rs8, %rs1, 255;
	mul.lo.s16 	%rs9, %rs8, 137;
	shr.u16 	%rs10, %rs9, 11;
	mul.lo.s16 	%rs11, %rs10, 12;
	cvt.u64.u16 	%rd5, %rs11;
	and.b64  	%rd6, %rd5, 252;
	add.s64 	%rd7, %rd4, %rd6;
	shl.b64 	%rd8, %rd7, 2;
	cvta.to.global.u64 	%rd9, %rd2;
	add.s64 	%rd10, %rd8, 17179869128;
	and.b64  	%rd11, %rd10, 17179869180;
	add.s64 	%rd12, %rd9, %rd11;
	ld.global.nc.f32 	%f6, [%rd12];
$L__BB0_4:
	cvta.to.global.u64 	%rd13, %rd1;
	mul.wide.u32 	%rd14, %r1, 4;
	add.s64 	%rd15, %rd13, %rd14;
	st.global.f32 	[%rd15], %f6;
$L__BB0_5:
	ret;

}


// ===== COMPILED SASS (sm_100) =====

	.target	sm_100

	.elftype	@"ET_EXEC"


//--------------------- .note.nv.tkinfo           --------------------------
	.section	.note.nv.tkinfo,"",@"SHT_NOTE"
	.sectionflags	@"SHF_NOTE_NV_TKINFO"
	.tkinfo
        /*0018*/ 	.word	0x00000002
        /*0030*/ 	.string	""
        /*0030*/ 	.string	"ptxas"
        /*0030*/ 	.string	"Cuda compilation tools, release 13.0, V13.0.88"
        /*0030*/ 	.string	"Build cuda_13.0.r13.0/compiler.36424714_0"
        /*0030*/ 	.string	"-arch sm_100 -m 64 "



//--------------------- .note.nv.cuinfo           --------------------------
	.section	.note.nv.cuinfo,"",@"SHT_NOTE"
	.sectionflags	@"SHF_NOTE_NV_CUINFO"
        /*0018*/ 	.short	0x0002
        /*001a*/ 	.short	0x0064
        /*001c*/ 	.short	0x0082
	.zero		2


//--------------------- .nv.info                  --------------------------
	.section	.nv.info,"",@"SHT_CUDA_INFO"
	.align	4


	//----- nvinfo : EIATTR_REGCOUNT
	.align		4
        /*0000*/ 	.byte	0x04, 0x2f
        /*0002*/ 	.short	(.L_1 - .L_0)
	.align		4
.L_0:
        /*0004*/ 	.word	index@(default_function_kernel)
        /*0008*/ 	.word	0x0000000a


	//----- nvinfo : EIATTR_FRAME_SIZE
	.align		4
.L_1:
        /*000c*/ 	.byte	0x04, 0x11
        /*000e*/ 	.short	(.L_3 - .L_2)
	.align		4
.L_2:
        /*0010*/ 	.word	index@(default_function_kernel)
        /*0014*/ 	.word	0x00000000


	//----- nvinfo : EIATTR_MIN_STACK_SIZE
	.align		4
.L_3:
        /*0018*/ 	.byte	0x04, 0x12
        /*001a*/ 	.short	(.L_5 - .L_4)
	.align		4
.L_4:
        /*001c*/ 	.word	index@(default_function_kernel)
        /*0020*/ 	.word	0x00000000
.L_5:


//--------------------- .nv.compat                --------------------------
	.section	.nv.compat,"",@"SHT_CUDA_COMPAT_INFO"
	.align	4
        /*0000*/ 	.byte	0x02, 0x09, 0x00, 0x00, 0x02, 0x02, 0x01, 0x00, 0x02, 0x05, 0x05, 0x00, 0x03, 0x07, 0x01, 0x01
        /*0010*/ 	.byte	0x02, 0x03, 0x00, 0x00, 0x02, 0x06, 0x01, 0x00, 0x04, 0x0b, 0x08, 0x00, 0x09, 0x00, 0x00, 0x00
        /*0020*/ 	.byte	0x00, 0x00, 0x00, 0x00


//--------------------- .nv.info.default_function_kernel --------------------------
	.section	.nv.info.default_function_kernel,"",@"SHT_CUDA_INFO"
	.sectionflags	@""
	.align	4


	//----- nvinfo : EIATTR_CUDA_API_VERSION
	.align		4
        /*0000*/ 	.byte	0x04, 0x37
        /*0002*/ 	.short	(.L_7 - .L_6)
.L_6:
        /*0004*/ 	.word	0x00000082


	//----- nvinfo : EIATTR_KPARAM_INFO
	.align		4
.L_7:
        /*0008*/ 	.byte	0x04, 0x17
        /*000a*/ 	.short	(.L_9 - .L_8)
.L_8:
        /*000c*/ 	.word	0x00000000
        /*0010*/ 	.short	0x0001
        /*0012*/ 	.short	0x0008
        /*0014*/ 	.byte	0x00, 0xf5, 0x21, 0x00


	//----- nvinfo : EIATTR_KPARAM_INFO
	.align		4
.L_9:
        /*0018*/ 	.byte	0x04, 0x17
        /*001a*/ 	.short	(.L_11 - .L_10)
.L_10:
        /*001c*/ 	.word	0x00000000
        /*0020*/ 	.short	0x0000
        /*0022*/ 	.short	0x0000
        /*0024*/ 	.byte	0x00, 0xf5, 0x21, 0x00


	//----- nvinfo : EIATTR_SPARSE_MMA_MASK
	.align		4
.L_11:
        /*0028*/ 	.byte	0x03, 0x50
        /*002a*/ 	.short	0x0000


	//----- nvinfo : EIATTR_MAXREG_COUNT
	.align		4
        /*002c*/ 	.byte	0x03, 0x1b
        /*002e*/ 	.short	0x00ff


	//----- nvinfo : EIATTR_MERCURY_ISA_VERSION
	.align		4
        /*0030*/ 	.byte	0x03, 0x5f
        /*0032*/ 	.short	0x0101


	//----- nvinfo : EIATTR_VRC_CTA_INIT_COUNT
	.align		4
        /*0034*/ 	.byte	0x02, 0x4a
	.zero		1
	.zero		1


	//----- nvinfo : EIATTR_EXIT_INSTR_OFFSETS
	.align		4
        /*0038*/ 	.byte	0x04, 0x1c
        /*003a*/ 	.short	(.L_13 - .L_12)


	//   ....[0]....
.L_12:
        /*003c*/ 	.word	0x00000060


	//   ....[1]....
        /*0040*/ 	.word	0x000002f0


	//----- nvinfo : EIATTR_MAX_THREADS
	.align		4
.L_13:
        /*0044*/ 	.byte	0x04, 0x05
        /*0046*/ 	.short	(.L_15 - .L_14)
.L_14:
        /*0048*/ 	.word	0x00000004
        /*004c*/ 	.word	0x00000001
        /*0050*/ 	.word	0x00000001


	//----- nvinfo : EIATTR_CRS_STACK_SIZE
	.align		4
.L_15:
        /*0054*/ 	.byte	0x04, 0x1e
        /*0056*/ 	.short	(.L_17 - .L_16)
.L_16:
        /*0058*/ 	.word	0x00000000


	//----- nvinfo : EIATTR_CBANK_PARAM_SIZE
	.align		4
.L_17:
        /*005c*/ 	.byte	0x03, 0x19
        /*005e*/ 	.short	0x0010


	//----- nvinfo : EIATTR_PARAM_CBANK
	.align		4
        /*0060*/ 	.byte	0x04, 0x0a
        /*0062*/ 	.short	(.L_19 - .L_18)
	.align		4
.L_18:
        /*0064*/ 	.word	index@(.nv.constant0.default_function_kernel)
        /*0068*/ 	.short	0x0380
        /*006a*/ 	.short	0x0010


	//----- nvinfo : EIATTR_SW_WAR
	.align		4
.L_19:
        /*006c*/ 	.byte	0x04, 0x36
        /*006e*/ 	.short	(.L_21 - .L_20)
.L_20:
        /*0070*/ 	.word	0x00000008
.L_21:


//--------------------- .nv.callgraph             --------------------------
	.section	.nv.callgraph,"",@"SHT_CUDA_CALLGRAPH"
	.align	4
	.sectionentsize	8
	.align		4
        /*0000*/ 	.word	0x00000000
	.align		4
        /*0004*/ 	.word	0xffffffff
	.align		4
        /*0008*/ 	.word	0x00000000
	.align		4
        /*000c*/ 	.word	0xfffffffe
	.align		4
        /*0010*/ 	.word	0x00000000
	.align		4
        /*0014*/ 	.word	0xfffffffd
	.align		4
        /*0018*/ 	.word	0x00000000
	.align		4
        /*001c*/ 	.word	0xfffffffc


//--------------------- .text.default_function_kernel --------------------------
	.section	.text.default_function_kernel,"ax",@progbits
	.align	128
        .global         default_function_kernel
        .type           default_function_kernel,@function
        .size           default_function_kernel,(.L_x_3 - default_function_kernel)
        .other          default_function_kernel,@"STO_CUDA_ENTRY STV_DEFAULT"
default_function_kernel:
.text.default_function_kernel:
[----:B------:R-:W-:Y:S01]  /*0000*/  LDC R1, c[0x0][0x37c] ;  /* 0x0000df00ff017b82 */ /* 0x000fe20000000800 */
[----:B------:R-:W0:Y:S07]  /*0010*/  S2R R5, SR_TID.X ;  /* 0x0000000000057919 */ /* 0x000e2e0000002100 */
[----:B------:R-:W1:Y:S02]  /*0020*/  S2UR UR4, SR_CTAID.X ;  /* 0x00000000000479c3 */ /* 0x000e640000002500 */
[----:B-1----:R-:W-:-:S06]  /*0030*/  USHF.L.U32 UR4, UR4, 0x2, URZ ;  /* 0x0000000204047899 */ /* 0x002fcc00080006ff */
[----:B0-----:R-:W-:-:S04]  /*0040*/  LOP3.LUT R5, R5, UR4, RZ, 0xfc, !PT ;  /* 0x0000000405057c12 */ /* 0x001fc8000f8efcff */
[----:B------:R-:W-:-:S13]  /*0050*/  ISETP.GT.U32.AND P0, PT, R5, 0x68, PT ;  /* 0x000000680500780c */ /* 0x000fda0003f04070 */
[----:B------:R-:W-:Y:S05]  /*0060*/  @P0 EXIT ;  /* 0x000000000000094d */ /* 0x000fea0003800000 */
[----:B------:R-:W0:Y:S01]  /*0070*/  LDC.64 R2, c[0x0][0x380] ;  /* 0x0000e000ff027b82 */ /* 0x000e220000000a00 */
[C---:B------:R-:W-:Y:S01]  /*0080*/  VIADD R0, R5.reuse, 0xfffffff1 ;  /* 0xfffffff105007836 */ /* 0x040fe20000000000 */
[----:B------:R-:W1:Y:S01]  /*0090*/  LDCU.64 UR4, c[0x0][0x358] ;  /* 0x00006b00ff0477ac */ /* 0x000e620008000a00 */
[----:B------:R-:W-:Y:S01]  /*00a0*/  BSSY.RECONVERGENT B0, `(.L_x_0) ;  /* 0x0000023000007945 */ /* 0x000fe20003800200 */
[----:B------:R-:W-:Y:S02]  /*00b0*/  IMAD.MOV.U32 R7, RZ, RZ, RZ ;  /* 0x000000ffff077224 */ /* 0x000fe400078e00ff */
[----:B------:R-:W-:Y:S01]  /*00c0*/  ISETP.GT.U32.AND P0, PT, R0, 0x3b, PT ;  /* 0x0000003b0000780c */ /* 0x000fe20003f04070 */
[----:B0-----:R-:W-:-:S12]  /*00d0*/  IMAD.WIDE.U32 R2, R5, 0x4, R2 ;  /* 0x0000000405027825 */ /* 0x001fd800078e0002 */
[----:B-1----:R-:W-:Y:S05]  /*00e0*/  @P0 BRA `(.L_x_1) ;  /* 0x0000000000780947 */ /* 0x002fea0003800000 */
[----:B------:R-:W-:-:S05]  /*00f0*/  PRMT R0, R5, 0x9910, RZ ;  /* 0x0000991005007816 */ /* 0x000fca00000000ff */
[----:B------:R-:W-:-:S05]  /*0100*/  IMAD R0, R0, 0x89, RZ ;  /* 0x0000008900007824 */ /* 0x000fca00078e02ff */
[----:B------:R-:W-:-:S04]  /*0110*/  LOP3.LUT R0, R0, 0xffff, RZ, 0xc0, !PT ;  /* 0x0000ffff00007812 */ /* 0x000fc800078ec0ff */
[----:B------:R-:W-:-:S04]  /*0120*/  SHF.R.U32.HI R0, RZ, 0xb, R0 ;  /* 0x0000000bff007819 */ /* 0x000fc80000011600 */
[----:B------:R-:W-:-:S05]  /*0130*/  PRMT R0, R0, 0x9910, RZ ;  /* 0x0000991000007816 */ /* 0x000fca00000000ff */
[----:B------:R-:W-:-:S04]  /*0140*/  IMAD R0, R0, 0xf, RZ ;  /* 0x0000000f00007824 */ /* 0x000fc800078e02ff */
[----:B------:R-:W-:-:S05]  /*0150*/  IMAD.MOV R0, RZ, RZ, -R0 ;  /* 0x000000ffff007224 */ /* 0x000fca00078e0a00 */
[----:B------:R-:W-:-:S05]  /*0160*/  PRMT R0, R0, 0x7710, RZ ;  /* 0x0000771000007816 */ /* 0x000fca00000000ff */
[----:B------:R-:W-:-:S04]  /*0170*/  IMAD.IADD R0, R5, 0x1, R0 ;  /* 0x0000000105007824 */ /* 0x000fc800078e0200 */
[----:B------:R-:W-:-:S05]  /*0180*/  VIADD R4, R0, 0xfffffffe ;  /* 0xfffffffe00047836 */ /* 0x000fca0000000000 */
[----:B------:R-:W-:-:S04]  /*0190*/  LOP3.LUT R4, R4, 0xff, RZ, 0xc0, !PT ;  /* 0x000000ff04047812 */ /* 0x000fc800078ec0ff */
[----:B------:R-:W-:-:S13]  /*01a0*/  ISETP.GT.U32.AND P0, PT, R4, 0xb, PT ;  /* 0x0000000b0400780c */ /* 0x000fda0003f04070 */
[----:B------:R-:W-:Y:S05]  /*01b0*/  @P0 BRA `(.L_x_1) ;  /* 0x0000000000440947 */ /* 0x000fea0003800000 */
[----:B------:R-:W-:Y:S01]  /*01c0*/  LOP3.LUT R5, R5, 0xff, RZ, 0xc0, !PT ;  /* 0x000000ff05057812 */ /* 0x000fe200078ec0ff */
[----:B------:R-:W0:Y:S04]  /*01d0*/  LDCU.64 UR6, c[0x0][0x388] ;  /* 0x00007100ff0677ac */ /* 0x000e280008000a00 */
[----:B------:R-:W-:-:S05]  /*01e0*/  IMAD R5, R5, 0x89, RZ ;  /* 0x0000008905057824 */ /* 0x000fca00078e02ff */
[----:B------:R-:W-:-:S04]  /*01f0*/  SHF.R.U32.HI R5, RZ, 0xb, R5 ;  /* 0x0000000bff057819 */ /* 0x000fc80000011605 */
[----:B------:R-:W-:Y:S02]  /*0200*/  PRMT R4, R5, 0x9910, RZ ;  /* 0x0000991005047816 */ /* 0x000fe400000000ff */
[----:B------:R-:W-:-:S03]  /*0210*/  LOP3.LUT R5, R0, 0xff, RZ, 0xc0, !PT ;  /* 0x000000ff00057812 */ /* 0x000fc600078ec0ff */
[----:B------:R-:W-:-:S05]  /*0220*/  IMAD R4, R4, 0xc, RZ ;  /* 0x0000000c04047824 */ /* 0x000fca00078e02ff */
[----:B------:R-:W-:-:S04]  /*0230*/  LOP3.LUT R0, R4, 0xfc, RZ, 0xc0, !PT ;  /* 0x000000fc04007812 */ /* 0x000fc800078ec0ff */
[----:B------:R-:W-:-:S05]  /*0240*/  IADD3 R0, P0, PT, R0, R5, RZ ;  /* 0x0000000500007210 */ /* 0x000fca0007f1e0ff */
[----:B------:R-:W-:Y:S01]  /*0250*/  IMAD.X R5, RZ, RZ, RZ, P0 ;  /* 0x000000ffff057224 */ /* 0x000fe200000e06ff */
[----:B------:R-:W-:-:S04]  /*0260*/  LEA R4, P0, R0, 0xffffffc8, 0x2 ;  /* 0xffffffc800047811 */ /* 0x000fc800078010ff */
[----:B------:R-:W-:Y:S02]  /*0270*/  LEA.HI.X R0, R0, 0x3, R5, 0x2, P0 ;  /* 0x0000000300007811 */ /* 0x000fe400000f1405 */
[----:B------:R-:W-:Y:S02]  /*0280*/  LOP3.LUT R4, R4, 0xfffffffc, RZ, 0xc0, !PT ;  /* 0xfffffffc04047812 */ /* 0x000fe400078ec0ff */
[----:B------:R-:W-:Y:S02]  /*0290*/  LOP3.LUT R0, R0, 0x3, RZ, 0xc0, !PT ;  /* 0x0000000300007812 */ /* 0x000fe400078ec0ff */
[----:B0-----:R-:W-:-:S04]  /*02a0*/  IADD3 R4, P0, PT, R4, UR6, RZ ;  /* 0x0000000604047c10 */ /* 0x001fc8000ff1e0ff */
[----:B------:R-:W-:-:S05]  /*02b0*/  IADD3.X R5, PT, PT, R0, UR7, RZ, P0, !PT ;  /* 0x0000000700057c10 */ /* 0x000fca00087fe4ff */
[----:B------:R0:W5:Y:S04]  /*02c0*/  LDG.E.CONSTANT R7, desc[UR4][R4.64] ;  /* 0x0000000404077981 */ /* 0x000168000c1e9900 */
.L_x_1:
[----:B------:R-:W-:Y:S05]  /*02d0*/  BSYNC.RECONVERGENT B0 ;  /* 0x0000000000007941 */ /* 0x000fea0003800200 */
.L_x_0:
[----:B-----5:R-:W-:Y:S01]  /*02e0*/  STG.E desc[UR4][R2.64], R7 ;  /* 0x0000000702007986 */ /* 0x020fe2000c101904 */
[----:B------:R-:W-:Y:S05]  /*02f0*/  EXIT ;  /* 0x000000000000794d */ /* 0x000fea0003800000 */
.L_x_2:
[----:B------:R-:W-:-:S00]  /*0300*/  BRA `(.L_x_2) ;  /* 0xfffffffc00fc7947 */ /* 0x000fc0000383ffff */
[----:B------:R-:W-:-:S00]  /*0310*/  NOP ;  /* 0x0000000000007918 */ /* 0x000fc00000000000 */
        /* <DEDUP_REMOVED lines=14> */
.L_x_3:


//--------------------- .nv.shared.reserved.0     --------------------------
	.section	.nv.shared.reserved.0,"aw",@nobits
	.weak		__nv_reservedSMEM_offset_0_alias
	.size		__nv_reservedSMEM_offset_0_alias, 0, 64
	.other		__nv_reservedSMEM_offset_0_alias,@"STO_CUDA_RESERVED_SHARED STV_DEFAULT"
__nv_reservedSMEM_offset_0_alias:
	.zero		0
	.zero		64


//--------------------- .nv.constant0.default_function_kernel --------------------------
	.section	.nv.constant0.default_function_kernel,"a",@progbits
	.sectionflags	@""
	.align	4
.nv.constant0.default_function_kernel:
	.zero		912


//--------------------- SYMBOLS --------------------------

	.type		.nv.reservedSmem.offset0,@object
	.size		.nv.reservedSmem.offset0,0x4
